//
// Generated by NVIDIA NVVM Compiler
//
// Compiler Build ID: CL-36424714
// Cuda compilation tools, release 13.0, V13.0.88
// Based on NVVM 20.0.0
//

.version 9.0
.target sm_100
.address_size 64

	// .globl	_Z3MMKPfS_S_

.visible .entry _Z3MMKPfS_S_(
	.param .u64 .ptr .align 1 _Z3MMKPfS_S__param_0,
	.param .u64 .ptr .align 1 _Z3MMKPfS_S__param_1,
	.param .u64 .ptr .align 1 _Z3MMKPfS_S__param_2
)
{
	.reg .pred 	%p<6>;
	.reg .b32 	%r<15>;
	.reg .b32 	%f<54>;
	.reg .b64 	%rd<12>;

	ld.param.u64 	%rd6, [_Z3MMKPfS_S__param_0];
	ld.param.u64 	%rd7, [_Z3MMKPfS_S__param_1];
	ld.param.u64 	%rd8, [_Z3MMKPfS_S__param_2];
	cvta.to.global.u64 	%rd1, %rd7;
	cvta.to.global.u64 	%rd9, %rd6;
	cvta.to.global.u64 	%rd11, %rd8;
	mov.u32 	%r4, %ntid.x;
	mov.u32 	%r5, %ctaid.x;
	mov.u32 	%r6, %tid.x;
	mad.lo.s32 	%r7, %r4, %r5, %r6;
	mov.u32 	%r8, %ntid.y;
	mov.u32 	%r9, %ctaid.y;
	mov.u32 	%r10, %tid.y;
	mad.lo.s32 	%r11, %r8, %r9, %r10;
	setp.lt.s32 	%p2, %r7, 2048;
	setp.lt.u32 	%p3, %r11, 2048;
	or.pred  	%p1, %p2, %p3;
	shl.b32 	%r13, %r11, 4;
	mul.wide.u32 	%rd10, %r13, 4;
	add.s64 	%rd3, %rd9, %rd10;
	mov.b32 	%r14, 0;
	mov.f32 	%f53, 0f00000000;
	not.pred 	%p4, %p1;
$L__BB0_1:
	@%p4 bra 	$L__BB0_3;
	ld.global.f32 	%f5, [%rd3];
	ld.global.f32 	%f6, [%rd1];
	fma.rn.f32 	%f7, %f5, %f6, %f53;
	ld.global.f32 	%f8, [%rd3+4];
	ld.global.f32 	%f9, [%rd1+4];
	fma.rn.f32 	%f10, %f8, %f9, %f7;
	ld.global.f32 	%f11, [%rd3+8];
	ld.global.f32 	%f12, [%rd1+8];
	fma.rn.f32 	%f13, %f11, %f12, %f10;
	ld.global.f32 	%f14, [%rd3+12];
	ld.global.f32 	%f15, [%rd1+12];
	fma.rn.f32 	%f16, %f14, %f15, %f13;
	ld.global.f32 	%f17, [%rd3+16];
	ld.global.f32 	%f18, [%rd1+16];
	fma.rn.f32 	%f19, %f17, %f18, %f16;
	ld.global.f32 	%f20, [%rd3+20];
	ld.global.f32 	%f21, [%rd1+20];
	fma.rn.f32 	%f22, %f20, %f21, %f19;
	ld.global.f32 	%f23, [%rd3+24];
	ld.global.f32 	%f24, [%rd1+24];
	fma.rn.f32 	%f25, %f23, %f24, %f22;
	ld.global.f32 	%f26, [%rd3+28];
	ld.global.f32 	%f27, [%rd1+28];
	fma.rn.f32 	%f28, %f26, %f27, %f25;
	ld.global.f32 	%f29, [%rd3+32];
	ld.global.f32 	%f30, [%rd1+32];
	fma.rn.f32 	%f31, %f29, %f30, %f28;
	ld.global.f32 	%f32, [%rd3+36];
	ld.global.f32 	%f33, [%rd1+36];
	fma.rn.f32 	%f34, %f32, %f33, %f31;
	ld.global.f32 	%f35, [%rd3+40];
	ld.global.f32 	%f36, [%rd1+40];
	fma.rn.f32 	%f37, %f35, %f36, %f34;
	ld.global.f32 	%f38, [%rd3+44];
	ld.global.f32 	%f39, [%rd1+44];
	fma.rn.f32 	%f40, %f38, %f39, %f37;
	ld.global.f32 	%f41, [%rd3+48];
	ld.global.f32 	%f42, [%rd1+48];
	fma.rn.f32 	%f43, %f41, %f42, %f40;
	ld.global.f32 	%f44, [%rd3+52];
	ld.global.f32 	%f45, [%rd1+52];
	fma.rn.f32 	%f46, %f44, %f45, %f43;
	ld.global.f32 	%f47, [%rd3+56];
	ld.global.f32 	%f48, [%rd1+56];
	fma.rn.f32 	%f49, %f47, %f48, %f46;
	ld.global.f32 	%f50, [%rd3+60];
	ld.global.f32 	%f51, [%rd1+60];
	fma.rn.f32 	%f53, %f50, %f51, %f49;
	st.global.f32 	[%rd11], %f53;
$L__BB0_3:
	add.s32 	%r14, %r14, 1;
	add.s64 	%rd11, %rd11, 4;
	setp.ne.s32 	%p5, %r14, 128;
	@%p5 bra 	$L__BB0_1;
	ret;

}


// ===== COMPILED SASS (sm_100) =====

	.target	sm_100

	.elftype	@"ET_EXEC"


//--------------------- .note.nv.tkinfo           --------------------------
	.section	.note.nv.tkinfo,"",@"SHT_NOTE"
	.sectionflags	@"SHF_NOTE_NV_TKINFO"
	.tkinfo
        /*0018*/ 	.word	0x00000002
        /*0030*/ 	.string	""
        /*0030*/ 	.string	"ptxas"
        /*0030*/ 	.string	"Cuda compilation tools, release 13.0, V13.0.88"
        /*0030*/ 	.string	"Build cuda_13.0.r13.0/compiler.36424714_0"
        /*0030*/ 	.string	"-arch sm_100 -m 64 "



//--------------------- .note.nv.cuinfo           --------------------------
	.section	.note.nv.cuinfo,"",@"SHT_NOTE"
	.sectionflags	@"SHF_NOTE_NV_CUINFO"
        /*0018*/ 	.short	0x0002
        /*001a*/ 	.short	0x0064
        /*001c*/ 	.short	0x0082
	.zero		2


//--------------------- .nv.info                  --------------------------
	.section	.nv.info,"",@"SHT_CUDA_INFO"
	.align	4


	//----- nvinfo : EIATTR_REGCOUNT
	.align		4
        /*0000*/ 	.byte	0x04, 0x2f
        /*0002*/ 	.short	(.L_1 - .L_0)
	.align		4
.L_0:
        /*0004*/ 	.word	index@(_Z3MMKPfS_S_)
        /*0008*/ 	.word	0x00000020


	//----- nvinfo : EIATTR_FRAME_SIZE
	.align		4
.L_1:
        /*000c*/ 	.byte	0x04, 0x11
        /*000e*/ 	.short	(.L_3 - .L_2)
	.align		4
.L_2:
        /*0010*/ 	.word	index@(_Z3MMKPfS_S_)
        /*0014*/ 	.word	0x00000000


	//----- nvinfo : EIATTR_MIN_STACK_SIZE
	.align		4
.L_3:
        /*0018*/ 	.byte	0x04, 0x12
        /*001a*/ 	.short	(.L_5 - .L_4)
	.align		4
.L_4:
        /*001c*/ 	.word	index@(_Z3MMKPfS_S_)
        /*0020*/ 	.word	0x00000000
.L_5:


//--------------------- .nv.compat                --------------------------
	.section	.nv.compat,"",@"SHT_CUDA_COMPAT_INFO"
	.align	4
        /*0000*/ 	.byte	0x02, 0x09, 0x00, 0x00, 0x02, 0x02, 0x01, 0x00, 0x02, 0x05, 0x05, 0x00, 0x03, 0x07, 0x01, 0x01
        /*0010*/ 	.byte	0x02, 0x03, 0x00, 0x00, 0x02, 0x06, 0x01, 0x00, 0x04, 0x0b, 0x08, 0x00, 0x09, 0x00, 0x00, 0x00
        /*0020*/ 	.byte	0x00, 0x00, 0x00, 0x00


//--------------------- .nv.info._Z3MMKPfS_S_     --------------------------
	.section	.nv.info._Z3MMKPfS_S_,"",@"SHT_CUDA_INFO"
	.sectionflags	@""
	.align	4


	//----- nvinfo : EIATTR_CUDA_API_VERSION
	.align		4
        /*0000*/ 	.byte	0x04, 0x37
        /*0002*/ 	.short	(.L_7 - .L_6)
.L_6:
        /*0004*/ 	.word	0x00000082


	//----- nvinfo : EIATTR_KPARAM_INFO
	.align		4
.L_7:
        /*0008*/ 	.byte	0x04, 0x17
        /*000a*/ 	.short	(.L_9 - .L_8)
.L_8:
        /*000c*/ 	.word	0x00000000
        /*0010*/ 	.short	0x0002
        /*0012*/ 	.short	0x0010
        /*0014*/ 	.byte	0x00, 0xf5, 0x21, 0x00


	//----- nvinfo : EIATTR_KPARAM_INFO
	.align		4
.L_9:
        /*0018*/ 	.byte	0x04, 0x17
        /*001a*/ 	.short	(.L_11 - .L_10)
.L_10:
        /*001c*/ 	.word	0x00000000
        /*0020*/ 	.short	0x0001
        /*0022*/ 	.short	0x0008
        /*0024*/ 	.byte	0x00, 0xf5, 0x21, 0x00


	//----- nvinfo : EIATTR_KPARAM_INFO
	.align		4
.L_11:
        /*0028*/ 	.byte	0x04, 0x17
        /*002a*/ 	.short	(.L_13 - .L_12)
.L_12:
        /*002c*/ 	.word	0x00000000
        /*0030*/ 	.short	0x0000
        /*0032*/ 	.short	0x0000
        /*0034*/ 	.byte	0x00, 0xf5, 0x21, 0x00


	//----- nvinfo : EIATTR_SPARSE_MMA_MASK
	.align		4
.L_13:
        /*0038*/ 	.byte	0x03, 0x50
        /*003a*/ 	.short	0x0000


	//----- nvinfo : EIATTR_MAXREG_COUNT
	.align		4
        /*003c*/ 	.byte	0x03, 0x1b
        /*003e*/ 	.short	0x00ff


	//----- nvinfo : EIATTR_MERCURY_ISA_VERSION
	.align		4
        /*0040*/ 	.byte	0x03, 0x5f
        /*0042*/ 	.short	0x0101


	//----- nvinfo : EIATTR_VRC_CTA_INIT_COUNT
	.align		4
        /*0044*/ 	.byte	0x02, 0x4a
	.zero		1
	.zero		1


	//----- nvinfo : EIATTR_EXIT_INSTR_OFFSETS
	.align		4
        /*0048*/ 	.byte	0x04, 0x1c
        /*004a*/ 	.short	(.L_15 - .L_14)


	//   ....[0]....
.L_14:
        /*004c*/ 	.word	0x000004e0


	//----- nvinfo : EIATTR_CRS_STACK_SIZE
	.align		4
.L_15:
        /*0050*/ 	.byte	0x04, 0x1e
        /*0052*/ 	.short	(.L_17 - .L_16)
.L_16:
        /*0054*/ 	.word	0x00000000


	//----- nvinfo : EIATTR_CBANK_PARAM_SIZE
	.align		4
.L_17:
        /*0058*/ 	.byte	0x03, 0x19
        /*005a*/ 	.short	0x0018


	//----- nvinfo : EIATTR_PARAM_CBANK
	.align		4
        /*005c*/ 	.byte	0x04, 0x0a
        /*005e*/ 	.short	(.L_19 - .L_18)
	.align		4
.L_18:
        /*0060*/ 	.word	index@(.nv.constant0._Z3MMKPfS_S_)
        /*0064*/ 	.short	0x0380
        /*0066*/ 	.short	0x0018


	//----- nvinfo : EIATTR_SW_WAR
	.align		4
.L_19:
        /*0068*/ 	.byte	0x04, 0x36
        /*006a*/ 	.short	(.L_21 - .L_20)
.L_20:
        /*006c*/ 	.word	0x00000008
.L_21:


//--------------------- .nv.callgraph             --------------------------
	.section	.nv.callgraph,"",@"SHT_CUDA_CALLGRAPH"
	.align	4
	.sectionentsize	8
	.align		4
        /*0000*/ 	.word	0x00000000
	.align		4
        /*0004*/ 	.word	0xffffffff
	.align		4
        /*0008*/ 	.word	0x00000000
	.align		4
        /*000c*/ 	.word	0xfffffffe
	.align		4
        /*0010*/ 	.word	0x00000000
	.align		4
        /*0014*/ 	.word	0xfffffffd
	.align		4
        /*0018*/ 	.word	0x00000000
	.align		4
        /*001c*/ 	.word	0xfffffffc


//--------------------- .text._Z3MMKPfS_S_        --------------------------
	.section	.text._Z3MMKPfS_S_,"ax",@progbits
	.align	128
        .global         _Z3MMKPfS_S_
        .type           _Z3MMKPfS_S_,@function
        .size           _Z3MMKPfS_S_,(.L_x_4 - _Z3MMKPfS_S_)
        .other          _Z3MMKPfS_S_,@"STO_CUDA_ENTRY STV_DEFAULT"
_Z3MMKPfS_S_:
.text._Z3MMKPfS_S_:
[----:B------:R-:W-:Y:S01]  /*0000*/  LDC R1, c[0x0][0x37c] ;  /* 0x0000df00ff017b82 */ /* 0x000fe20000000800 */
[----:B------:R-:W0:Y:S01]  /*0010*/  S2R R4, SR_CTAID.Y ;  /* 0x0000000000047919 */ /* 0x000e220000002600 */
[----:B------:R-:W1:Y:S06]  /*0020*/  LDCU UR4, c[0x0][0x360] ;  /* 0x00006c00ff0477ac */ /* 0x000e6c0008000800 */
[----:B------:R-:W2:Y:S01]  /*0030*/  LDC.64 R2, c[0x0][0x380] ;  /* 0x0000e000ff027b82 */ /* 0x000ea20000000a00 */
[----:B------:R-:W0:Y:S01]  /*0040*/  S2R R7, SR_TID.Y ;  /* 0x0000000000077919 */ /* 0x000e220000002200 */
[----:B------:R-:W0:Y:S01]  /*0050*/  LDCU UR5, c[0x0][0x364] ;  /* 0x00006c80ff0577ac */ /* 0x000e220008000800 */
[----:B------:R-:W1:Y:S01]  /*0060*/  S2R R0, SR_CTAID.X ;  /* 0x0000000000007919 */ /* 0x000e620000002500 */
[----:B------:R-:W3:Y:S01]  /*0070*/  LDCU.64 UR6, c[0x0][0x358] ;  /* 0x00006b00ff0677ac */ /* 0x000ee20008000a00 */
[----:B------:R-:W1:Y:S01]  /*0080*/  S2R R5, SR_TID.X ;  /* 0x0000000000057919 */ /* 0x000e620000002100 */
[----:B------:R-:W4:Y:S01]  /*0090*/  LDCU.64 UR8, c[0x0][0x390] ;  /* 0x00007200ff0877ac */ /* 0x000f220008000a00 */
[----:B0-----:R-:W-:-:S02]  /*00a0*/  IMAD R4, R4, UR5, R7 ;  /* 0x0000000504047c24 */ /* 0x001fc4000f8e0207 */
[----:B------:R-:W-:-:S03]  /*00b0*/  HFMA2 R7, -RZ, RZ, 0, 0 ;  /* 0x00000000ff077431 */ /* 0x000fc600000001ff */
[----:B------:R-:W-:Y:S01]  /*00c0*/  ISETP.GE.U32.AND P0, PT, R4, 0x800, PT ;  /* 0x000008000400780c */ /* 0x000fe20003f06070 */
[----:B-1----:R-:W-:Y:S01]  /*00d0*/  IMAD R0, R0, UR4, R5 ;  /* 0x0000000400007c24 */ /* 0x002fe2000f8e0205 */
[----:B------:R-:W-:Y:S01]  /*00e0*/  SHF.L.U32 R5, R4, 0x4, RZ ;  /* 0x0000000404057819 */ /* 0x000fe200000006ff */
[----:B------:R-:W-:-:S03]  /*00f0*/  UMOV UR4, URZ ;  /* 0x000000ff00047c82 */ /* 0x000fc60008000000 */
[----:B------:R-:W-:Y:S01]  /*0100*/  ISETP.LT.OR P0, PT, R0, 0x800, !P0 ;  /* 0x000008000000780c */ /* 0x000fe20004701670 */
[----:B--234-:R-:W-:-:S12]  /*0110*/  IMAD.WIDE.U32 R2, R5, 0x4, R2 ;  /* 0x0000000405027825 */ /* 0x01cfd800078e0002 */
.L_x_2:
[----:B------:R-:W-:Y:S01]  /*0120*/  UIADD3 UR4, UPT, UPT, UR4, 0x1, URZ ;  /* 0x0000000104047890 */ /* 0x000fe2000fffe0ff */
[----:B------:R-:W-:Y:S03]  /*0130*/  BSSY.RECONVERGENT B0, `(.L_x_0) ;  /* 0x0000037000007945 */ /* 0x000fe60003800200 */
[----:B------:R-:W-:Y:S01]  /*0140*/  UISETP.NE.AND UP1, UPT, UR4, 0x80, UPT ;  /* 0x000000800400788c */ /* 0x000fe2000bf25270 */
[----:B0-----:R-:W-:Y:S10]  /*0150*/  @!P0 BRA `(.L_x_1) ;  /* 0x0000000000d08947 */ /* 0x001ff40003800000 */
[----:B------:R-:W0:Y:S01]  /*0160*/  LDC.64 R4, c[0x0][0x388] ;  /* 0x0000e200ff047b82 */ /* 0x000e220000000a00 */
[----:B------:R-:W2:Y:S04]  /*0170*/  LDG.E R0, desc[UR6][R2.64] ;  /* 0x0000000602007981 */ /* 0x000ea8000c1e1900 */
[----:B------:R-:W3:Y:S04]  /*0180*/  LDG.E R27, desc[UR6][R2.64+0x4] ;  /* 0x00000406021b7981 */ /* 0x000ee8000c1e1900 */
[----:B------:R-:W4:Y:S04]  /*0190*/  LDG.E R18, desc[UR6][R2.64+0x8] ;  /* 0x0000080602127981 */ /* 0x000f28000c1e1900 */
[----:B------:R-:W5:Y:S04]  /*01a0*/  LDG.E R25, desc[UR6][R2.64+0xc] ;  /* 0x00000c0602197981 */ /* 0x000f68000c1e1900 */
[----:B------:R-:W5:Y:S04]  /*01b0*/  LDG.E R20, desc[UR6][R2.64+0x10] ;  /* 0x0000100602147981 */ /* 0x000f68000c1e1900 */
[----:B------:R-:W5:Y:S04]  /*01c0*/  LDG.E R16, desc[UR6][R2.64+0x14] ;  /* 0x0000140602107981 */ /* 0x000f68000c1e1900 */
[----:B0-----:R-:W2:Y:S04]  /*01d0*/  LDG.E R6, desc[UR6][R4.64] ;  /* 0x0000000604067981 */ /* 0x001ea8000c1e1900 */
[----:B------:R-:W3:Y:S04]  /*01e0*/  LDG.E R24, desc[UR6][R4.64+0x4] ;  /* 0x0000040604187981 */ /* 0x000ee8000c1e1900 */
[----:B------:R-:W4:Y:S04]  /*01f0*/  LDG.E R21, desc[UR6][R4.64+0x8] ;  /* 0x0000080604157981 */ /* 0x000f28000c1e1900 */
[----:B------:R-:W5:Y:S04]  /*0200*/  LDG.E R22, desc[UR6][R4.64+0xc] ;  /* 0x00000c0604167981 */ /* 0x000f68000c1e1900 */
        /* <DEDUP_REMOVED lines=10> */
[----:B------:R-:W5:Y:S01]  /*02b0*/  LDG.E R9, desc[UR6][R4.64+0x28] ;  /* 0x0000280604097981 */ /* 0x000f62000c1e1900 */
[----:B--2---:R-:W-:-:S03]  /*02c0*/  FFMA R0, R0, R6, R7 ;  /* 0x0000000600007223 */ /* 0x004fc60000000007 */
[----:B------:R-:W2:Y:S01]  /*02d0*/  LDG.E R6, desc[UR6][R2.64+0x28] ;  /* 0x0000280602067981 */ /* 0x000ea2000c1e1900 */
[----:B---3--:R-:W-:-:S03]  /*02e0*/  FFMA R27, R27, R24, R0 ;  /* 0x000000181b1b7223 */ /* 0x008fc60000000000 */
[----:B------:R-:W3:Y:S01]  /*02f0*/  LDG.E R0, desc[UR6][R2.64+0x2c] ;  /* 0x00002c0602007981 */ /* 0x000ee2000c1e1900 */
[----:B----4-:R-:W-:-:S03]  /*0300*/  FFMA R24, R18, R21, R27 ;  /* 0x0000001512187223 */ /* 0x010fc6000000001b */
[----:B------:R-:W3:Y:S01]  /*0310*/  LDG.E R7, desc[UR6][R4.64+0x2c] ;  /* 0x00002c0604077981 */ /* 0x000ee2000c1e1900 */
[----:B-----5:R-:W-:-:S03]  /*0320*/  FFMA R27, R25, R22, R24 ;  /* 0x00000016191b7223 */ /* 0x020fc60000000018 */
[----:B------:R-:W4:Y:S04]  /*0330*/  LDG.E R18, desc[UR6][R2.64+0x30] ;  /* 0x0000300602127981 */ /* 0x000f28000c1e1900 */
[----:B------:R-:W4:Y:S01]  /*0340*/  LDG.E R21, desc[UR6][R4.64+0x30] ;  /* 0x0000300604157981 */ /* 0x000f22000c1e1900 */
[----:B------:R-:W-:-:S03]  /*0350*/  FFMA R29, R20, R23, R27 ;  /* 0x00000017141d7223 */ /* 0x000fc6000000001b */
[----:B------:R-:W5:Y:S04]  /*0360*/  LDG.E R22, desc[UR6][R2.64+0x34] ;  /* 0x0000340602167981 */ /* 0x000f68000c1e1900 */
[----:B------:R-:W5:Y:S04]  /*0370*/  LDG.E R25, desc[UR6][R4.64+0x34] ;  /* 0x0000340604197981 */ /* 0x000f68000c1e1900 */
[----:B------:R-:W5:Y:S04]  /*0380*/  LDG.E R24, desc[UR6][R2.64+0x38] ;  /* 0x0000380602187981 */ /* 0x000f68000c1e1900 */
[----:B------:R-:W5:Y:S04]  /*0390*/  LDG.E R27, desc[UR6][R4.64+0x38] ;  /* 0x00003806041b7981 */ /* 0x000f68000c1e1900 */
[----:B------:R0:W5:Y:S04]  /*03a0*/  LDG.E R20, desc[UR6][R4.64+0x3c] ;  /* 0x00003c0604147981 */ /* 0x000168000c1e1900 */
[----:B------:R-:W5:Y:S01]  /*03b0*/  LDG.E R23, desc[UR6][R2.64+0x3c] ;  /* 0x00003c0602177981 */ /* 0x000f62000c1e1900 */
[----:B------:R-:W-:-:S04]  /*03c0*/  FFMA R19, R16, R19, R29 ;  /* 0x0000001310137223 */ /* 0x000fc8000000001d */
[----:B------:R-:W-:-:S04]  /*03d0*/  FFMA R17, R14, R17, R19 ;  /* 0x000000110e117223 */ /* 0x000fc80000000013 */
[----:B------:R-:W-:-:S04]  /*03e0*/  FFMA R15, R12, R15, R17 ;  /* 0x0000000f0c0f7223 */ /* 0x000fc80000000011 */
[----:B------:R-:W-:-:S04]  /*03f0*/  FFMA R13, R10, R13, R15 ;  /* 0x0000000d0a0d7223 */ /* 0x000fc8000000000f */
[----:B------:R-:W-:Y:S01]  /*0400*/  FFMA R11, R8, R11, R13 ;  /* 0x0000000b080b7223 */ /* 0x000fe2000000000d */
[----:B0-----:R-:W-:Y:S02]  /*0410*/  MOV R4, UR8 ;  /* 0x0000000800047c02 */ /* 0x001fe40008000f00 */
[----:B------:R-:W-:Y:S01]  /*0420*/  MOV R5, UR9 ;  /* 0x0000000900057c02 */ /* 0x000fe20008000f00 */
[----:B--2---:R-:W-:-:S04]  /*0430*/  FFMA R9, R6, R9, R11 ;  /* 0x0000000906097223 */ /* 0x004fc8000000000b */
[----:B---3--:R-:W-:-:S04]  /*0440*/  FFMA R7, R0, R7, R9 ;  /* 0x0000000700077223 */ /* 0x008fc80000000009 */
[----:B----4-:R-:W-:-:S04]  /*0450*/  FFMA R7, R18, R21, R7 ;  /* 0x0000001512077223 */ /* 0x010fc80000000007 */
[----:B-----5:R-:W-:-:S04]  /*0460*/  FFMA R7, R22, R25, R7 ;  /* 0x0000001916077223 */ /* 0x020fc80000000007 */
[----:B------:R-:W-:-:S04]  /*0470*/  FFMA R24, R24, R27, R7 ;  /* 0x0000001b18187223 */ /* 0x000fc80000000007 */
[----:B------:R-:W-:-:S05]  /*0480*/  FFMA R7, R23, R20, R24 ;  /* 0x0000001417077223 */ /* 0x000fca0000000018 */
[----:B------:R0:W-:Y:S02]  /*0490*/  STG.E desc[UR6][R4.64], R7 ;  /* 0x0000000704007986 */ /* 0x0001e4000c101906 */
.L_x_1:
[----:B------:R-:W-:Y:S05]  /*04a0*/  BSYNC.RECONVERGENT B0 ;  /* 0x0000000000007941 */ /* 0x000fea0003800200 */
.L_x_0:
[----:B------:R-:W-:-:S04]  /*04b0*/  UIADD3 UR8, UP0, UPT, UR8, 0x4, URZ ;  /* 0x0000000408087890 */ /* 0x000fc8000ff1e0ff */
[----:B------:R-:W-:Y:S01]  /*04c0*/  UIADD3.X UR9, UPT, UPT, URZ, UR9, URZ, UP0, !UPT ;  /* 0x00000009ff097290 */ /* 0x000fe200087fe4ff */
[----:B------:R-:W-:Y:S11]  /*04d0*/  BRA.U UP1, `(.L_x_2) ;  /* 0xfffffffd01107547 */ /* 0x000ff6000b83ffff */
[----:B------:R-:W-:Y:S05]  /*04e0*/  EXIT ;  /* 0x000000000000794d */ /* 0x000fea0003800000 */
.L_x_3:
[----:B------:R-:W-:-:S00]  /*04f0*/  BRA `(.L_x_3) ;  /* 0xfffffffc00fc7947 */ /* 0x000fc0000383ffff */
[----:B------:R-:W-:-:S00]  /*0500*/  NOP ;  /* 0x0000000000007918 */ /* 0x000fc00000000000 */
[----:B------:R-:W-:-:S00]  /*0510*/  NOP ;  /* 0x0000000000007918 */ /* 0x000fc00000000000 */
[----:B------:R-:W-:-:S00]  /*0520*/  NOP ;  /* 0x0000000000007918 */ /* 0x000fc00000000000 */
[----:B------:R-:W-:-:S00]  /*0530*/  NOP ;  /* 0x0000000000007918 */ /* 0x000fc00000000000 */
[----:B------:R-:W-:-:S00]  /*0540*/  NOP ;  /* 0x0000000000007918 */ /* 0x000fc00000000000 */
[----:B------:R-:W-:-:S00]  /*0550*/  NOP ;  /* 0x0000000000007918 */ /* 0x000fc00000000000 */
[----:B------:R-:W-:-:S00]  /*0560*/  NOP ;  /* 0x0000000000007918 */ /* 0x000fc00000000000 */
[----:B------:R-:W-:-:S00]  /*0570*/  NOP ;  /* 0x0000000000007918 */ /* 0x000fc00000000000 */
.L_x_4:


//--------------------- .nv.shared.reserved.0     --------------------------
	.section	.nv.shared.reserved.0,"aw",@nobits
	.weak		__nv_reservedSMEM_offset_0_alias
	.size		__nv_reservedSMEM_offset_0_alias, 0, 64
	.other		__nv_reservedSMEM_offset_0_alias,@"STO_CUDA_RESERVED_SHARED STV_DEFAULT"
__nv_reservedSMEM_offset_0_alias:
	.zero		0
	.zero		64


//--------------------- .nv.constant0._Z3MMKPfS_S_ --------------------------
	.section	.nv.constant0._Z3MMKPfS_S_,"a",@progbits
	.sectionflags	@""
	.align	4
.nv.constant0._Z3MMKPfS_S_:
	.zero		920


//--------------------- SYMBOLS --------------------------

	.type		.nv.reservedSmem.offset0,@object
	.size		.nv.reservedSmem.offset0,0x4
